//
// Generated by NVIDIA NVVM Compiler
//
// Compiler Build ID: CL-36424714
// Cuda compilation tools, release 13.0, V13.0.88
// Based on NVVM 20.0.0
//

.version 9.0
.target sm_100
.address_size 64

	// .globl	_Z13convolve_fullPfS_S_ii
.extern .func  (.param .b32 func_retval0) vprintf
(
	.param .b64 vprintf_param_0,
	.param .b64 vprintf_param_1
)
;
.global .align 1 .b8 $str[16] = {116, 97, 91, 37, 100, 93, 58, 32, 37, 102, 44, 32, 37, 102, 10};

.visible .entry _Z13convolve_fullPfS_S_ii(
	.param .u64 .ptr .align 1 _Z13convolve_fullPfS_S_ii_param_0,
	.param .u64 .ptr .align 1 _Z13convolve_fullPfS_S_ii_param_1,
	.param .u64 .ptr .align 1 _Z13convolve_fullPfS_S_ii_param_2,
	.param .u32 _Z13convolve_fullPfS_S_ii_param_3,
	.param .u32 _Z13convolve_fullPfS_S_ii_param_4
)
{
	.local .align 8 .b8 	__local_depot0[24];
	.reg .b64 	%SP;
	.reg .b64 	%SPL;
	.reg .pred 	%p<57>;
	.reg .b32 	%r<83>;
	.reg .b32 	%f<121>;
	.reg .b64 	%rd<72>;
	.reg .b64 	%fd<31>;

	mov.u64 	%SPL, __local_depot0;
	cvta.local.u64 	%SP, %SPL;
	ld.param.u64 	%rd11, [_Z13convolve_fullPfS_S_ii_param_0];
	ld.param.u64 	%rd12, [_Z13convolve_fullPfS_S_ii_param_1];
	ld.param.u64 	%rd13, [_Z13convolve_fullPfS_S_ii_param_2];
	ld.param.u32 	%r24, [_Z13convolve_fullPfS_S_ii_param_3];
	ld.param.u32 	%r25, [_Z13convolve_fullPfS_S_ii_param_4];
	cvta.to.global.u64 	%rd1, %rd12;
	cvta.to.global.u64 	%rd2, %rd11;
	cvta.to.global.u64 	%rd14, %rd13;
	add.u64 	%rd15, %SP, 0;
	add.u64 	%rd3, %SPL, 0;
	mov.u32 	%r26, %ntid.x;
	mov.u32 	%r27, %ctaid.x;
	mov.u32 	%r28, %tid.x;
	mad.lo.s32 	%r1, %r26, %r27, %r28;
	mul.wide.s32 	%rd16, %r1, 4;
	add.s64 	%rd4, %rd14, %rd16;
	mov.b32 	%r29, 0;
	st.global.u32 	[%rd4], %r29;
	add.s32 	%r30, %r24, %r25;
	add.s32 	%r31, %r30, -1;
	setp.ge.s32 	%p1, %r1, %r31;
	setp.lt.s32 	%p2, %r25, 1;
	or.pred  	%p3, %p1, %p2;
	@%p3 bra 	$L__BB0_42;
	and.b32  	%r2, %r25, 7;
	setp.lt.u32 	%p4, %r25, 8;
	mov.b32 	%r81, 0;
	@%p4 bra 	$L__BB0_20;
	and.b32  	%r81, %r25, 2147483640;
	mov.b32 	%r79, 0;
	mov.u64 	%rd19, $str;
$L__BB0_3:
	.pragma "nounroll";
	sub.s32 	%r34, %r1, %r79;
	setp.ge.s32 	%p5, %r34, %r24;
	setp.lt.s32 	%p6, %r1, %r79;
	or.pred  	%p7, %p6, %p5;
	mul.wide.s32 	%rd17, %r34, 4;
	add.s64 	%rd5, %rd2, %rd17;
	mov.f32 	%f106, 0f00000000;
	@%p7 bra 	$L__BB0_5;
	ld.global.f32 	%f106, [%rd5];
$L__BB0_5:
	mul.wide.u32 	%rd18, %r79, 4;
	add.s64 	%rd6, %rd1, %rd18;
	ld.global.f32 	%f33, [%rd6];
	ld.global.f32 	%f34, [%rd4];
	fma.rn.f32 	%f35, %f106, %f33, %f34;
	st.global.f32 	[%rd4], %f35;
	cvt.f64.f32 	%fd1, %f106;
	ld.global.f32 	%f36, [%rd6];
	cvt.f64.f32 	%fd2, %f36;
	st.local.u32 	[%rd3], %r79;
	st.local.f64 	[%rd3+8], %fd1;
	st.local.f64 	[%rd3+16], %fd2;
	cvta.global.u64 	%rd20, %rd19;
	{ // callseq 0, 0
	.param .b64 param0;
	st.param.b64 	[param0], %rd20;
	.param .b64 param1;
	st.param.b64 	[param1], %rd15;
	.param .b32 retval0;
	call.uni (retval0), 
	vprintf, 
	(
	param0, 
	param1
	);
	ld.param.b32 	%r35, [retval0];
	} // callseq 0
	add.s32 	%r5, %r79, 1;
	sub.s32 	%r37, %r1, %r5;
	setp.ge.s32 	%p8, %r37, %r24;
	setp.le.s32 	%p9, %r1, %r79;
	or.pred  	%p10, %p9, %p8;
	mov.f32 	%f107, 0f00000000;
	@%p10 bra 	$L__BB0_7;
	ld.global.f32 	%f107, [%rd5+-4];
$L__BB0_7:
	ld.global.f32 	%f38, [%rd6+4];
	ld.global.f32 	%f39, [%rd4];
	fma.rn.f32 	%f40, %f107, %f38, %f39;
	st.global.f32 	[%rd4], %f40;
	cvt.f64.f32 	%fd3, %f107;
	ld.global.f32 	%f41, [%rd6+4];
	cvt.f64.f32 	%fd4, %f41;
	st.local.u32 	[%rd3], %r5;
	st.local.f64 	[%rd3+8], %fd3;
	st.local.f64 	[%rd3+16], %fd4;
	cvta.global.u64 	%rd23, %rd19;
	{ // callseq 1, 0
	.param .b64 param0;
	st.param.b64 	[param0], %rd23;
	.param .b64 param1;
	st.param.b64 	[param1], %rd15;
	.param .b32 retval0;
	call.uni (retval0), 
	vprintf, 
	(
	param0, 
	param1
	);
	ld.param.b32 	%r38, [retval0];
	} // callseq 1
	add.s32 	%r6, %r79, 2;
	sub.s32 	%r40, %r1, %r6;
	setp.ge.s32 	%p11, %r40, %r24;
	setp.lt.s32 	%p12, %r1, %r6;
	or.pred  	%p13, %p12, %p11;
	mov.f32 	%f108, 0f00000000;
	@%p13 bra 	$L__BB0_9;
	ld.global.f32 	%f108, [%rd5+-8];
$L__BB0_9:
	ld.global.f32 	%f43, [%rd6+8];
	ld.global.f32 	%f44, [%rd4];
	fma.rn.f32 	%f45, %f108, %f43, %f44;
	st.global.f32 	[%rd4], %f45;
	cvt.f64.f32 	%fd5, %f108;
	ld.global.f32 	%f46, [%rd6+8];
	cvt.f64.f32 	%fd6, %f46;
	st.local.u32 	[%rd3], %r6;
	st.local.f64 	[%rd3+8], %fd5;
	st.local.f64 	[%rd3+16], %fd6;
	cvta.global.u64 	%rd26, %rd19;
	{ // callseq 2, 0
	.param .b64 param0;
	st.param.b64 	[param0], %rd26;
	.param .b64 param1;
	st.param.b64 	[param1], %rd15;
	.param .b32 retval0;
	call.uni (retval0), 
	vprintf, 
	(
	param0, 
	param1
	);
	ld.param.b32 	%r41, [retval0];
	} // callseq 2
	add.s32 	%r7, %r79, 3;
	sub.s32 	%r43, %r1, %r7;
	setp.ge.s32 	%p14, %r43, %r24;
	setp.lt.s32 	%p15, %r1, %r7;
	or.pred  	%p16, %p15, %p14;
	mov.f32 	%f109, 0f00000000;
	@%p16 bra 	$L__BB0_11;
	ld.global.f32 	%f109, [%rd5+-12];
$L__BB0_11:
	ld.global.f32 	%f48, [%rd6+12];
	ld.global.f32 	%f49, [%rd4];
	fma.rn.f32 	%f50, %f109, %f48, %f49;
	st.global.f32 	[%rd4], %f50;
	cvt.f64.f32 	%fd7, %f109;
	ld.global.f32 	%f51, [%rd6+12];
	cvt.f64.f32 	%fd8, %f51;
	st.local.u32 	[%rd3], %r7;
	st.local.f64 	[%rd3+8], %fd7;
	st.local.f64 	[%rd3+16], %fd8;
	cvta.global.u64 	%rd29, %rd19;
	{ // callseq 3, 0
	.param .b64 param0;
	st.param.b64 	[param0], %rd29;
	.param .b64 param1;
	st.param.b64 	[param1], %rd15;
	.param .b32 retval0;
	call.uni (retval0), 
	vprintf, 
	(
	param0, 
	param1
	);
	ld.param.b32 	%r44, [retval0];
	} // callseq 3
	add.s32 	%r8, %r79, 4;
	sub.s32 	%r46, %r1, %r8;
	setp.ge.s32 	%p17, %r46, %r24;
	setp.lt.s32 	%p18, %r1, %r8;
	or.pred  	%p19, %p18, %p17;
	mov.f32 	%f110, 0f00000000;
	@%p19 bra 	$L__BB0_13;
	ld.global.f32 	%f110, [%rd5+-16];
$L__BB0_13:
	ld.global.f32 	%f53, [%rd6+16];
	ld.global.f32 	%f54, [%rd4];
	fma.rn.f32 	%f55, %f110, %f53, %f54;
	st.global.f32 	[%rd4], %f55;
	cvt.f64.f32 	%fd9, %f110;
	ld.global.f32 	%f56, [%rd6+16];
	cvt.f64.f32 	%fd10, %f56;
	st.local.u32 	[%rd3], %r8;
	st.local.f64 	[%rd3+8], %fd9;
	st.local.f64 	[%rd3+16], %fd10;
	cvta.global.u64 	%rd32, %rd19;
	{ // callseq 4, 0
	.param .b64 param0;
	st.param.b64 	[param0], %rd32;
	.param .b64 param1;
	st.param.b64 	[param1], %rd15;
	.param .b32 retval0;
	call.uni (retval0), 
	vprintf, 
	(
	param0, 
	param1
	);
	ld.param.b32 	%r47, [retval0];
	} // callseq 4
	add.s32 	%r9, %r79, 5;
	sub.s32 	%r49, %r1, %r9;
	setp.ge.s32 	%p20, %r49, %r24;
	setp.lt.s32 	%p21, %r1, %r9;
	or.pred  	%p22, %p21, %p20;
	mov.f32 	%f111, 0f00000000;
	@%p22 bra 	$L__BB0_15;
	ld.global.f32 	%f111, [%rd5+-20];
$L__BB0_15:
	ld.global.f32 	%f58, [%rd6+20];
	ld.global.f32 	%f59, [%rd4];
	fma.rn.f32 	%f60, %f111, %f58, %f59;
	st.global.f32 	[%rd4], %f60;
	cvt.f64.f32 	%fd11, %f111;
	ld.global.f32 	%f61, [%rd6+20];
	cvt.f64.f32 	%fd12, %f61;
	st.local.u32 	[%rd3], %r9;
	st.local.f64 	[%rd3+8], %fd11;
	st.local.f64 	[%rd3+16], %fd12;
	cvta.global.u64 	%rd35, %rd19;
	{ // callseq 5, 0
	.param .b64 param0;
	st.param.b64 	[param0], %rd35;
	.param .b64 param1;
	st.param.b64 	[param1], %rd15;
	.param .b32 retval0;
	call.uni (retval0), 
	vprintf, 
	(
	param0, 
	param1
	);
	ld.param.b32 	%r50, [retval0];
	} // callseq 5
	add.s32 	%r10, %r79, 6;
	sub.s32 	%r52, %r1, %r10;
	setp.ge.s32 	%p23, %r52, %r24;
	setp.lt.s32 	%p24, %r1, %r10;
	or.pred  	%p25, %p24, %p23;
	mov.f32 	%f112, 0f00000000;
	@%p25 bra 	$L__BB0_17;
	ld.global.f32 	%f112, [%rd5+-24];
$L__BB0_17:
	ld.global.f32 	%f63, [%rd6+24];
	ld.global.f32 	%f64, [%rd4];
	fma.rn.f32 	%f65, %f112, %f63, %f64;
	st.global.f32 	[%rd4], %f65;
	cvt.f64.f32 	%fd13, %f112;
	ld.global.f32 	%f66, [%rd6+24];
	cvt.f64.f32 	%fd14, %f66;
	st.local.u32 	[%rd3], %r10;
	st.local.f64 	[%rd3+8], %fd13;
	st.local.f64 	[%rd3+16], %fd14;
	cvta.global.u64 	%rd38, %rd19;
	{ // callseq 6, 0
	.param .b64 param0;
	st.param.b64 	[param0], %rd38;
	.param .b64 param1;
	st.param.b64 	[param1], %rd15;
	.param .b32 retval0;
	call.uni (retval0), 
	vprintf, 
	(
	param0, 
	param1
	);
	ld.param.b32 	%r53, [retval0];
	} // callseq 6
	add.s32 	%r11, %r79, 7;
	sub.s32 	%r55, %r1, %r11;
	setp.ge.s32 	%p26, %r55, %r24;
	setp.lt.s32 	%p27, %r1, %r11;
	or.pred  	%p28, %p27, %p26;
	mov.f32 	%f113, 0f00000000;
	@%p28 bra 	$L__BB0_19;
	ld.global.f32 	%f113, [%rd5+-28];
$L__BB0_19:
	ld.global.f32 	%f67, [%rd6+28];
	ld.global.f32 	%f68, [%rd4];
	fma.rn.f32 	%f69, %f113, %f67, %f68;
	st.global.f32 	[%rd4], %f69;
	cvt.f64.f32 	%fd15, %f113;
	ld.global.f32 	%f70, [%rd6+28];
	cvt.f64.f32 	%fd16, %f70;
	st.local.u32 	[%rd3], %r11;
	st.local.f64 	[%rd3+8], %fd15;
	st.local.f64 	[%rd3+16], %fd16;
	cvta.global.u64 	%rd41, %rd19;
	{ // callseq 7, 0
	.param .b64 param0;
	st.param.b64 	[param0], %rd41;
	.param .b64 param1;
	st.param.b64 	[param1], %rd15;
	.param .b32 retval0;
	call.uni (retval0), 
	vprintf, 
	(
	param0, 
	param1
	);
	ld.param.b32 	%r56, [retval0];
	} // callseq 7
	add.s32 	%r79, %r79, 8;
	setp.ne.s32 	%p29, %r79, %r81;
	@%p29 bra 	$L__BB0_3;
$L__BB0_20:
	setp.eq.s32 	%p30, %r2, 0;
	@%p30 bra 	$L__BB0_42;
	and.b32  	%r14, %r25, 3;
	setp.lt.u32 	%p31, %r2, 4;
	@%p31 bra 	$L__BB0_31;
	sub.s32 	%r58, %r1, %r81;
	setp.ge.s32 	%p32, %r58, %r24;
	setp.lt.s32 	%p33, %r1, %r81;
	or.pred  	%p34, %p33, %p32;
	mul.wide.s32 	%rd43, %r58, 4;
	add.s64 	%rd7, %rd2, %rd43;
	mov.f32 	%f114, 0f00000000;
	@%p34 bra 	$L__BB0_24;
	ld.global.f32 	%f114, [%rd7];
$L__BB0_24:
	mul.wide.u32 	%rd44, %r81, 4;
	add.s64 	%rd8, %rd1, %rd44;
	ld.global.f32 	%f73, [%rd8];
	ld.global.f32 	%f74, [%rd4];
	fma.rn.f32 	%f75, %f114, %f73, %f74;
	st.global.f32 	[%rd4], %f75;
	cvt.f64.f32 	%fd17, %f114;
	ld.global.f32 	%f76, [%rd8];
	cvt.f64.f32 	%fd18, %f76;
	st.local.u32 	[%rd3], %r81;
	st.local.f64 	[%rd3+8], %fd17;
	st.local.f64 	[%rd3+16], %fd18;
	mov.u64 	%rd45, $str;
	cvta.global.u64 	%rd46, %rd45;
	{ // callseq 8, 0
	.param .b64 param0;
	st.param.b64 	[param0], %rd46;
	.param .b64 param1;
	st.param.b64 	[param1], %rd15;
	.param .b32 retval0;
	call.uni (retval0), 
	vprintf, 
	(
	param0, 
	param1
	);
	ld.param.b32 	%r59, [retval0];
	} // callseq 8
	add.s32 	%r15, %r81, 1;
	sub.s32 	%r61, %r1, %r15;
	setp.ge.s32 	%p35, %r61, %r24;
	setp.le.s32 	%p36, %r1, %r81;
	or.pred  	%p37, %p36, %p35;
	mov.f32 	%f115, 0f00000000;
	@%p37 bra 	$L__BB0_26;
	ld.global.f32 	%f115, [%rd7+-4];
$L__BB0_26:
	ld.global.f32 	%f78, [%rd8+4];
	ld.global.f32 	%f79, [%rd4];
	fma.rn.f32 	%f80, %f115, %f78, %f79;
	st.global.f32 	[%rd4], %f80;
	cvt.f64.f32 	%fd19, %f115;
	ld.global.f32 	%f81, [%rd8+4];
	cvt.f64.f32 	%fd20, %f81;
	st.local.u32 	[%rd3], %r15;
	st.local.f64 	[%rd3+8], %fd19;
	st.local.f64 	[%rd3+16], %fd20;
	cvta.global.u64 	%rd49, %rd45;
	{ // callseq 9, 0
	.param .b64 param0;
	st.param.b64 	[param0], %rd49;
	.param .b64 param1;
	st.param.b64 	[param1], %rd15;
	.param .b32 retval0;
	call.uni (retval0), 
	vprintf, 
	(
	param0, 
	param1
	);
	ld.param.b32 	%r62, [retval0];
	} // callseq 9
	add.s32 	%r16, %r81, 2;
	sub.s32 	%r64, %r1, %r16;
	setp.ge.s32 	%p38, %r64, %r24;
	setp.lt.s32 	%p39, %r1, %r16;
	or.pred  	%p40, %p39, %p38;
	mov.f32 	%f116, 0f00000000;
	@%p40 bra 	$L__BB0_28;
	ld.global.f32 	%f116, [%rd7+-8];
$L__BB0_28:
	ld.global.f32 	%f83, [%rd8+8];
	ld.global.f32 	%f84, [%rd4];
	fma.rn.f32 	%f85, %f116, %f83, %f84;
	st.global.f32 	[%rd4], %f85;
	cvt.f64.f32 	%fd21, %f116;
	ld.global.f32 	%f86, [%rd8+8];
	cvt.f64.f32 	%fd22, %f86;
	st.local.u32 	[%rd3], %r16;
	st.local.f64 	[%rd3+8], %fd21;
	st.local.f64 	[%rd3+16], %fd22;
	cvta.global.u64 	%rd52, %rd45;
	{ // callseq 10, 0
	.param .b64 param0;
	st.param.b64 	[param0], %rd52;
	.param .b64 param1;
	st.param.b64 	[param1], %rd15;
	.param .b32 retval0;
	call.uni (retval0), 
	vprintf, 
	(
	param0, 
	param1
	);
	ld.param.b32 	%r65, [retval0];
	} // callseq 10
	add.s32 	%r17, %r81, 3;
	sub.s32 	%r67, %r1, %r17;
	setp.ge.s32 	%p41, %r67, %r24;
	setp.lt.s32 	%p42, %r1, %r17;
	or.pred  	%p43, %p42, %p41;
	mov.f32 	%f117, 0f00000000;
	@%p43 bra 	$L__BB0_30;
	ld.global.f32 	%f117, [%rd7+-12];
$L__BB0_30:
	ld.global.f32 	%f87, [%rd8+12];
	ld.global.f32 	%f88, [%rd4];
	fma.rn.f32 	%f89, %f117, %f87, %f88;
	st.global.f32 	[%rd4], %f89;
	cvt.f64.f32 	%fd23, %f117;
	ld.global.f32 	%f90, [%rd8+12];
	cvt.f64.f32 	%fd24, %f90;
	st.local.u32 	[%rd3], %r17;
	st.local.f64 	[%rd3+8], %fd23;
	st.local.f64 	[%rd3+16], %fd24;
	cvta.global.u64 	%rd55, %rd45;
	{ // callseq 11, 0
	.param .b64 param0;
	st.param.b64 	[param0], %rd55;
	.param .b64 param1;
	st.param.b64 	[param1], %rd15;
	.param .b32 retval0;
	call.uni (retval0), 
	vprintf, 
	(
	param0, 
	param1
	);
	ld.param.b32 	%r68, [retval0];
	} // callseq 11
	add.s32 	%r81, %r81, 4;
$L__BB0_31:
	setp.eq.s32 	%p44, %r14, 0;
	@%p44 bra 	$L__BB0_42;
	setp.eq.s32 	%p45, %r14, 1;
	@%p45 bra 	$L__BB0_38;
	sub.s32 	%r70, %r1, %r81;
	setp.ge.s32 	%p46, %r70, %r24;
	setp.lt.s32 	%p47, %r1, %r81;
	or.pred  	%p48, %p47, %p46;
	mul.wide.s32 	%rd57, %r70, 4;
	add.s64 	%rd9, %rd2, %rd57;
	mov.f32 	%f118, 0f00000000;
	@%p48 bra 	$L__BB0_35;
	ld.global.f32 	%f118, [%rd9];
$L__BB0_35:
	mul.wide.u32 	%rd58, %r81, 4;
	add.s64 	%rd10, %rd1, %rd58;
	ld.global.f32 	%f93, [%rd10];
	ld.global.f32 	%f94, [%rd4];
	fma.rn.f32 	%f95, %f118, %f93, %f94;
	st.global.f32 	[%rd4], %f95;
	cvt.f64.f32 	%fd25, %f118;
	ld.global.f32 	%f96, [%rd10];
	cvt.f64.f32 	%fd26, %f96;
	st.local.u32 	[%rd3], %r81;
	st.local.f64 	[%rd3+8], %fd25;
	st.local.f64 	[%rd3+16], %fd26;
	mov.u64 	%rd59, $str;
	cvta.global.u64 	%rd60, %rd59;
	{ // callseq 12, 0
	.param .b64 param0;
	st.param.b64 	[param0], %rd60;
	.param .b64 param1;
	st.param.b64 	[param1], %rd15;
	.param .b32 retval0;
	call.uni (retval0), 
	vprintf, 
	(
	param0, 
	param1
	);
	ld.param.b32 	%r71, [retval0];
	} // callseq 12
	add.s32 	%r20, %r81, 1;
	sub.s32 	%r73, %r1, %r20;
	setp.ge.s32 	%p49, %r73, %r24;
	setp.le.s32 	%p50, %r1, %r81;
	or.pred  	%p51, %p50, %p49;
	mov.f32 	%f119, 0f00000000;
	@%p51 bra 	$L__BB0_37;
	ld.global.f32 	%f119, [%rd9+-4];
$L__BB0_37:
	ld.global.f32 	%f97, [%rd10+4];
	ld.global.f32 	%f98, [%rd4];
	fma.rn.f32 	%f99, %f119, %f97, %f98;
	st.global.f32 	[%rd4], %f99;
	cvt.f64.f32 	%fd27, %f119;
	ld.global.f32 	%f100, [%rd10+4];
	cvt.f64.f32 	%fd28, %f100;
	st.local.u32 	[%rd3], %r20;
	st.local.f64 	[%rd3+8], %fd27;
	st.local.f64 	[%rd3+16], %fd28;
	cvta.global.u64 	%rd63, %rd59;
	{ // callseq 13, 0
	.param .b64 param0;
	st.param.b64 	[param0], %rd63;
	.param .b64 param1;
	st.param.b64 	[param1], %rd15;
	.param .b32 retval0;
	call.uni (retval0), 
	vprintf, 
	(
	param0, 
	param1
	);
	ld.param.b32 	%r74, [retval0];
	} // callseq 13
	add.s32 	%r81, %r81, 2;
$L__BB0_38:
	and.b32  	%r76, %r25, 1;
	setp.eq.b32 	%p52, %r76, 1;
	not.pred 	%p53, %p52;
	@%p53 bra 	$L__BB0_42;
	sub.s32 	%r23, %r1, %r81;
	setp.ge.s32 	%p54, %r23, %r24;
	setp.lt.s32 	%p55, %r1, %r81;
	or.pred  	%p56, %p55, %p54;
	mov.f32 	%f120, 0f00000000;
	@%p56 bra 	$L__BB0_41;
	mul.wide.s32 	%rd65, %r23, 4;
	add.s64 	%rd66, %rd2, %rd65;
	ld.global.f32 	%f120, [%rd66];
$L__BB0_41:
	mul.wide.u32 	%rd67, %r81, 4;
	add.s64 	%rd68, %rd1, %rd67;
	ld.global.f32 	%f102, [%rd68];
	ld.global.f32 	%f103, [%rd4];
	fma.rn.f32 	%f104, %f120, %f102, %f103;
	st.global.f32 	[%rd4], %f104;
	cvt.f64.f32 	%fd29, %f120;
	ld.global.f32 	%f105, [%rd68];
	cvt.f64.f32 	%fd30, %f105;
	st.local.u32 	[%rd3], %r81;
	st.local.f64 	[%rd3+8], %fd29;
	st.local.f64 	[%rd3+16], %fd30;
	mov.u64 	%rd69, $str;
	cvta.global.u64 	%rd70, %rd69;
	{ // callseq 14, 0
	.param .b64 param0;
	st.param.b64 	[param0], %rd70;
	.param .b64 param1;
	st.param.b64 	[param1], %rd15;
	.param .b32 retval0;
	call.uni (retval0), 
	vprintf, 
	(
	param0, 
	param1
	);
	ld.param.b32 	%r77, [retval0];
	} // callseq 14
$L__BB0_42:
	ret;

}


// ===== COMPILED SASS (sm_100) =====

	.target	sm_100

	.elftype	@"ET_EXEC"


//--------------------- .note.nv.tkinfo           --------------------------
	.section	.note.nv.tkinfo,"",@"SHT_NOTE"
	.sectionflags	@"SHF_NOTE_NV_TKINFO"
	.tkinfo
        /*0018*/ 	.word	0x00000002
        /*0030*/ 	.string	""
        /*0030*/ 	.string	"ptxas"
        /*0030*/ 	.string	"Cuda compilation tools, release 13.0, V13.0.88"
        /*0030*/ 	.string	"Build cuda_13.0.r13.0/compiler.36424714_0"
        /*0030*/ 	.string	"-arch sm_100 -m 64 "



//--------------------- .note.nv.cuinfo           --------------------------
	.section	.note.nv.cuinfo,"",@"SHT_NOTE"
	.sectionflags	@"SHF_NOTE_NV_CUINFO"
        /*0018*/ 	.short	0x0002
        /*001a*/ 	.short	0x0064
        /*001c*/ 	.short	0x0082
	.zero		2


//--------------------- .nv.info                  --------------------------
	.section	.nv.info,"",@"SHT_CUDA_INFO"
	.align	4


	//----- nvinfo : EIATTR_REGCOUNT
	.align		4
        /*0000*/ 	.byte	0x04, 0x2f
        /*0002*/ 	.short	(.L_2 - .L_1)
	.align		4
.L_1:
        /*0004*/ 	.word	index@(_Z13convolve_fullPfS_S_ii)
        /*0008*/ 	.word	0x00000020


	//----- nvinfo : EIATTR_FRAME_SIZE
	.align		4
.L_2:
        /*000c*/ 	.byte	0x04, 0x11
        /*000e*/ 	.short	(.L_4 - .L_3)
	.align		4
.L_3:
        /*0010*/ 	.word	index@(_Z13convolve_fullPfS_S_ii)
        /*0014*/ 	.word	0x00000018


	//----- nvinfo : EIATTR_MIN_STACK_SIZE
	.align		4
.L_4:
        /*0018*/ 	.byte	0x04, 0x12
        /*001a*/ 	.short	(.L_6 - .L_5)
	.align		4
.L_5:
        /*001c*/ 	.word	index@(_Z13convolve_fullPfS_S_ii)
        /*0020*/ 	.word	0x00000018
.L_6:


//--------------------- .nv.compat                --------------------------
	.section	.nv.compat,"",@"SHT_CUDA_COMPAT_INFO"
	.align	4
        /*0000*/ 	.byte	0x02, 0x09, 0x00, 0x00, 0x02, 0x02, 0x01, 0x00, 0x02, 0x05, 0x05, 0x00, 0x03, 0x07, 0x01, 0x01
        /*0010*/ 	.byte	0x02, 0x03, 0x00, 0x00, 0x02, 0x06, 0x01, 0x00, 0x04, 0x0b, 0x08, 0x00, 0x09, 0x00, 0x00, 0x00
        /*0020*/ 	.byte	0x00, 0x00, 0x00, 0x00


//--------------------- .nv.info._Z13convolve_fullPfS_S_ii --------------------------
	.section	.nv.info._Z13convolve_fullPfS_S_ii,"",@"SHT_CUDA_INFO"
	.sectionflags	@""
	.align	4


	//----- nvinfo : EIATTR_CUDA_API_VERSION
	.align		4
        /*0000*/ 	.byte	0x04, 0x37
        /*0002*/ 	.short	(.L_8 - .L_7)
.L_7:
        /*0004*/ 	.word	0x00000082


	//----- nvinfo : EIATTR_KPARAM_INFO
	.align		4
.L_8:
        /*0008*/ 	.byte	0x04, 0x17
        /*000a*/ 	.short	(.L_10 - .L_9)
.L_9:
        /*000c*/ 	.word	0x00000000
        /*0010*/ 	.short	0x0004
        /*0012*/ 	.short	0x001c
        /*0014*/ 	.byte	0x00, 0xf0, 0x11, 0x00


	//----- nvinfo : EIATTR_KPARAM_INFO
	.align		4
.L_10:
        /*0018*/ 	.byte	0x04, 0x17
        /*001a*/ 	.short	(.L_12 - .L_11)
.L_11:
        /*001c*/ 	.word	0x00000000
        /*0020*/ 	.short	0x0003
        /*0022*/ 	.short	0x0018
        /*0024*/ 	.byte	0x00, 0xf0, 0x11, 0x00


	//----- nvinfo : EIATTR_KPARAM_INFO
	.align		4
.L_12:
        /*0028*/ 	.byte	0x04, 0x17
        /*002a*/ 	.short	(.L_14 - .L_13)
.L_13:
        /*002c*/ 	.word	0x00000000
        /*0030*/ 	.short	0x0002
        /*0032*/ 	.short	0x0010
        /*0034*/ 	.byte	0x00, 0xf5, 0x21, 0x00


	//----- nvinfo : EIATTR_KPARAM_INFO
	.align		4
.L_14:
        /*0038*/ 	.byte	0x04, 0x17
        /*003a*/ 	.short	(.L_16 - .L_15)
.L_15:
        /*003c*/ 	.word	0x00000000
        /*0040*/ 	.short	0x0001
        /*0042*/ 	.short	0x0008
        /*0044*/ 	.byte	0x00, 0xf5, 0x21, 0x00


	//----- nvinfo : EIATTR_KPARAM_INFO
	.align		4
.L_16:
        /*0048*/ 	.byte	0x04, 0x17
        /*004a*/ 	.short	(.L_18 - .L_17)
.L_17:
        /*004c*/ 	.word	0x00000000
        /*0050*/ 	.short	0x0000
        /*0052*/ 	.short	0x0000
        /*0054*/ 	.byte	0x00, 0xf5, 0x21, 0x00


	//----- nvinfo : EIATTR_SPARSE_MMA_MASK
	.align		4
.L_18:
        /*0058*/ 	.byte	0x03, 0x50
        /*005a*/ 	.short	0x0000


	//----- nvinfo : EIATTR_MAXREG_COUNT
	.align		4
        /*005c*/ 	.byte	0x03, 0x1b
        /*005e*/ 	.short	0x00ff


	//----- nvinfo : EIATTR_EXTERNS
	.align		4
        /*0060*/ 	.byte	0x04, 0x0f
        /*0062*/ 	.short	(.L_20 - .L_19)


	//   ....[0]....
	.align		4
.L_19:
        /*0064*/ 	.word	index@(vprintf)


	//----- nvinfo : EIATTR_MERCURY_ISA_VERSION
	.align		4
.L_20:
        /*0068*/ 	.byte	0x03, 0x5f
        /*006a*/ 	.short	0x0101


	//----- nvinfo : EIATTR_VRC_CTA_INIT_COUNT
	.align		4
        /*006c*/ 	.byte	0x02, 0x4a
	.zero		1
	.zero		1


	//----- nvinfo : EIATTR_SYSCALL_OFFSETS
	.align		4
        /*0070*/ 	.byte	0x04, 0x46
        /*0072*/ 	.short	(.L_22 - .L_21)


	//   ....[0]....
.L_21:
        /*0074*/ 	.word	0x00000360


	//   ....[1]....
        /*0078*/ 	.word	0x000004f0


	//   ....[2]....
        /*007c*/ 	.word	0x00000680


	//   ....[3]....
        /*0080*/ 	.word	0x00000810


	//   ....[4]....
        /*0084*/ 	.word	0x000009a0


	//   ....[5]....
        /*0088*/ 	.word	0x00000b30


	//   ....[6]....
        /*008c*/ 	.word	0x00000cc0


	//   ....[7]....
        /*0090*/ 	.word	0x00000e50


	//   ....[8]....
        /*0094*/ 	.word	0x000010c0


	//   ....[9]....
        /*0098*/ 	.word	0x00001260


	//   ....[10]....
        /*009c*/ 	.word	0x00001400


	//   ....[11]....
        /*00a0*/ 	.word	0x000015a0


	//   ....[12]....
        /*00a4*/ 	.word	0x000017c0


	//   ....[13]....
        /*00a8*/ 	.word	0x00001960


	//   ....[14]....
        /*00ac*/ 	.word	0x00001b80


	//----- nvinfo : EIATTR_EXIT_INSTR_OFFSETS
	.align		4
.L_22:
        /*00b0*/ 	.byte	0x04, 0x1c
        /*00b2*/ 	.short	(.L_24 - .L_23)


	//   ....[0]....
.L_23:
        /*00b4*/ 	.word	0x00000120


	//   ....[1]....
        /*00b8*/ 	.word	0x00000eb0


	//   ....[2]....
        /*00bc*/ 	.word	0x000015d0


	//   ....[3]....
        /*00c0*/ 	.word	0x000019b0


	//   ....[4]....
        /*00c4*/ 	.word	0x00001b90


	//----- nvinfo : EIATTR_CRS_STACK_SIZE
	.align		4
.L_24:
        /*00c8*/ 	.byte	0x04, 0x1e
        /*00ca*/ 	.short	(.L_26 - .L_25)
.L_25:
        /*00cc*/ 	.word	0x00000000


	//----- nvinfo : EIATTR_CBANK_PARAM_SIZE
	.align		4
.L_26:
        /*00d0*/ 	.byte	0x03, 0x19
        /*00d2*/ 	.short	0x0020


	//----- nvinfo : EIATTR_PARAM_CBANK
	.align		4
        /*00d4*/ 	.byte	0x04, 0x0a
        /*00d6*/ 	.short	(.L_28 - .L_27)
	.align		4
.L_27:
        /*00d8*/ 	.word	index@(.nv.constant0._Z13convolve_fullPfS_S_ii)
        /*00dc*/ 	.short	0x0380
        /*00de*/ 	.short	0x0020


	//----- nvinfo : EIATTR_SW_WAR
	.align		4
.L_28:
        /*00e0*/ 	.byte	0x04, 0x36
        /*00e2*/ 	.short	(.L_30 - .L_29)
.L_29:
        /*00e4*/ 	.word	0x00000008
.L_30:


//--------------------- .nv.callgraph             --------------------------
	.section	.nv.callgraph,"",@"SHT_CUDA_CALLGRAPH"
	.align	4
	.sectionentsize	8
	.align		4
        /*0000*/ 	.word	0x00000000
	.align		4
        /*0004*/ 	.word	0xffffffff
	.align		4
        /*0008*/ 	.word	index@(_Z13convolve_fullPfS_S_ii)
	.align		4
        /*000c*/ 	.word	index@(vprintf)
	.align		4
        /*0010*/ 	.word	0x00000000
	.align		4
        /*0014*/ 	.word	0xfffffffe
	.align		4
        /*0018*/ 	.word	0x00000000
	.align		4
        /*001c*/ 	.word	0xfffffffd
	.align		4
        /*0020*/ 	.word	0x00000000
	.align		4
        /*0024*/ 	.word	0xfffffffc


//--------------------- .nv.constant4             --------------------------
	.section	.nv.constant4,"a",@progbits
	.align	8
	.align		8
.nv.constant4:
        /*0000*/ 	.dword	vprintf
	.align		8
        /*0008*/ 	.dword	$str


//--------------------- .text._Z13convolve_fullPfS_S_ii --------------------------
	.section	.text._Z13convolve_fullPfS_S_ii,"ax",@progbits
	.align	128
        .global         _Z13convolve_fullPfS_S_ii
        .type           _Z13convolve_fullPfS_S_ii,@function
        .size           _Z13convolve_fullPfS_S_ii,(.L_x_20 - _Z13convolve_fullPfS_S_ii)
        .other          _Z13convolve_fullPfS_S_ii,@"STO_CUDA_ENTRY STV_DEFAULT"
_Z13convolve_fullPfS_S_ii:
.text._Z13convolve_fullPfS_S_ii:
[----:B------:R-:W0:Y:S01]  /*0000*/  LDC R1, c[0x0][0x37c] ;  /* 0x0000df00ff017b82 */ /* 0x000e220000000800 */
[----:B------:R-:W1:Y:S07]  /*0010*/  S2R R25, SR_CTAID.X ;  /* 0x0000000000197919 */ /* 0x000e6e0000002500 */
[----:B------:R-:W2:Y:S01]  /*0020*/  LDC.64 R2, c[0x0][0x398] ;  /* 0x0000e600ff027b82 */ /* 0x000ea20000000a00 */
[----:B------:R-:W3:Y:S01]  /*0030*/  LDCU UR5, c[0x0][0x2fc] ;  /* 0x00005f80ff0577ac */ /* 0x000ee20008000800 */
[----:B0-----:R-:W-:Y:S01]  /*0040*/  VIADD R1, R1, 0xffffffe8 ;  /* 0xffffffe801017836 */ /* 0x001fe20000000000 */
[----:B------:R-:W1:Y:S01]  /*0050*/  S2R R0, SR_TID.X ;  /* 0x0000000000007919 */ /* 0x000e620000002100 */
[----:B------:R-:W1:Y:S04]  /*0060*/  LDCU UR6, c[0x0][0x360] ;  /* 0x00006c00ff0677ac */ /* 0x000e680008000800 */
[----:B------:R-:W0:Y:S01]  /*0070*/  LDC.64 R28, c[0x0][0x390] ;  /* 0x0000e400ff1c7b82 */ /* 0x000e220000000a00 */
[----:B------:R-:W4:Y:S01]  /*0080*/  LDCU UR4, c[0x0][0x2f8] ;  /* 0x00005f00ff0477ac */ /* 0x000f220008000800 */
[----:B------:R-:W5:Y:S01]  /*0090*/  LDCU.64 UR36, c[0x0][0x358] ;  /* 0x00006b00ff2477ac */ /* 0x000f620008000a00 */
[----:B--2---:R-:W-:Y:S01]  /*00a0*/  ISETP.GE.AND P0, PT, R3, 0x1, PT ;  /* 0x000000010300780c */ /* 0x004fe20003f06270 */
[----:B-1----:R-:W-:Y:S01]  /*00b0*/  IMAD R25, R25, UR6, R0 ;  /* 0x0000000619197c24 */ /* 0x002fe2000f8e0200 */
[----:B------:R-:W-:-:S02]  /*00c0*/  IADD3 R0, PT, PT, R2, -0x1, R3 ;  /* 0xffffffff02007810 */ /* 0x000fc40007ffe003 */
[----:B----4-:R-:W-:Y:S01]  /*00d0*/  IADD3 R2, P1, PT, R1, UR4, RZ ;  /* 0x0000000401027c10 */ /* 0x010fe2000ff3e0ff */
[C---:B0-----:R-:W-:Y:S01]  /*00e0*/  IMAD.WIDE R28, R25.reuse, 0x4, R28 ;  /* 0x00000004191c7825 */ /* 0x041fe200078e021c */
[----:B------:R-:W-:-:S03]  /*00f0*/  ISETP.GE.OR P0, PT, R25, R0, !P0 ;  /* 0x000000001900720c */ /* 0x000fc60004706670 */
[----:B---3--:R-:W-:Y:S01]  /*0100*/  IMAD.X R22, RZ, RZ, UR5, P1 ;  /* 0x00000005ff167e24 */ /* 0x008fe200088e06ff */
[----:B-----5:R0:W-:Y:S09]  /*0110*/  STG.E desc[UR36][R28.64], RZ ;  /* 0x000000ff1c007986 */ /* 0x0201f2000c101924 */
[----:B------:R-:W-:Y:S05]  /*0120*/  @P0 EXIT ;  /* 0x000000000000094d */ /* 0x000fea0003800000 */
[C---:B------:R-:W-:Y:S01]  /*0130*/  ISETP.GE.U32.AND P0, PT, R3.reuse, 0x8, PT ;  /* 0x000000080300780c */ /* 0x040fe20003f06070 */
[----:B------:R-:W-:Y:S01]  /*0140*/  IMAD.MOV.U32 R24, RZ, RZ, RZ ;  /* 0x000000ffff187224 */ /* 0x000fe200078e00ff */
[----:B------:R-:W-:-:S11]  /*0150*/  LOP3.LUT R26, R3, 0x7, RZ, 0xc0, !PT ;  /* 0x00000007031a7812 */ /* 0x000fd600078ec0ff */
[----:B------:R-:W-:Y:S05]  /*0160*/  @!P0 BRA `(.L_x_0) ;  /* 0x0000000c004c8947 */ /* 0x000fea0003800000 */
[----:B------:R-:W-:Y:S01]  /*0170*/  HFMA2 R23, -RZ, RZ, 0, 0 ;  /* 0x00000000ff177431 */ /* 0x000fe200000001ff */
[----:B------:R-:W-:Y:S01]  /*0180*/  BSSY.RECONVERGENT B6, `(.L_x_0) ;  /* 0x00000d1000067945 */ /* 0x000fe20003800200 */
[----:B------:R-:W-:Y:S01]  /*0190*/  LOP3.LUT R24, R3, 0x7ffffff8, RZ, 0xc0, !PT ;  /* 0x7ffffff803187812 */ /* 0x000fe200078ec0ff */
[----:B------:R-:W1:Y:S06]  /*01a0*/  LDCU UR38, c[0x0][0x398] ;  /* 0x00007300ff2677ac */ /* 0x000e6c0008000800 */
.L_x_9:
[----:B------:R-:W2:Y:S01]  /*01b0*/  LDC.64 R18, c[0x0][0x380] ;  /* 0x0000e000ff127b82 */ /* 0x000ea20000000a00 */
[----:B------:R-:W-:Y:S01]  /*01c0*/  IMAD.IADD R3, R25, 0x1, -R23 ;  /* 0x0000000119037824 */ /* 0x000fe200078e0a17 */
[----:B------:R-:W3:Y:S01]  /*01d0*/  LDG.E R4, desc[UR36][R28.64] ;  /* 0x000000241c047981 */ /* 0x000ee2000c1e1900 */
[----:B------:R-:W-:-:S05]  /*01e0*/  IMAD.MOV.U32 R0, RZ, RZ, RZ ;  /* 0x000000ffff007224 */ /* 0x000fca00078e00ff */
[----:B------:R-:W4:Y:S01]  /*01f0*/  LDC.64 R16, c[0x0][0x388] ;  /* 0x0000e200ff107b82 */ /* 0x000f220000000a00 */
[----:B-1----:R-:W-:Y:S01]  /*0200*/  ISETP.GE.AND P0, PT, R3, UR38, PT ;  /* 0x0000002603007c0c */ /* 0x002fe2000bf06270 */
[----:B------:R-:W1:Y:S03]  /*0210*/  LDCU.64 UR4, c[0x4][0x8] ;  /* 0x01000100ff0477ac */ /* 0x000e660008000a00 */
[----:B------:R-:W-:Y:S01]  /*0220*/  ISETP.LT.OR P0, PT, R25, R23, P0 ;  /* 0x000000171900720c */ /* 0x000fe20000701670 */
[----:B--2---:R-:W-:-:S12]  /*0230*/  IMAD.WIDE R18, R3, 0x4, R18 ;  /* 0x0000000403127825 */ /* 0x004fd800078e0212 */
[----:B------:R-:W3:Y:S01]  /*0240*/  @!P0 LDG.E R0, desc[UR36][R18.64] ;  /* 0x0000002412008981 */ /* 0x000ee2000c1e1900 */
[----:B----4-:R-:W-:-:S05]  /*0250*/  IMAD.WIDE.U32 R16, R23, 0x4, R16 ;  /* 0x0000000417107825 */ /* 0x010fca00078e0010 */
[----:B------:R-:W3:Y:S02]  /*0260*/  LDG.E R3, desc[UR36][R16.64] ;  /* 0x0000002410037981 */ /* 0x000ee4000c1e1900 */
[----:B---3--:R-:W-:-:S05]  /*0270*/  FFMA R3, R3, R0, R4 ;  /* 0x0000000003037223 */ /* 0x008fca0000000004 */
[----:B------:R2:W-:Y:S04]  /*0280*/  STG.E desc[UR36][R28.64], R3 ;  /* 0x000000031c007986 */ /* 0x0005e8000c101924 */
[----:B------:R-:W3:Y:S01]  /*0290*/  LDG.E R12, desc[UR36][R16.64] ;  /* 0x00000024100c7981 */ /* 0x000ee2000c1e1900 */
[----:B------:R-:W4:Y:S01]  /*02a0*/  F2F.F64.F32 R10, R0 ;  /* 0x00000000000a7310 */ /* 0x000f220000201800 */
[----:B------:R-:W-:Y:S02]  /*02b0*/  MOV R8, 0x0 ;  /* 0x0000000000087802 */ /* 0x000fe40000000f00 */
[----:B------:R2:W-:Y:S04]  /*02c0*/  STL [R1], R23 ;  /* 0x0000001701007387 */ /* 0x0005e80000100800 */
[----:B------:R-:W0:Y:S01]  /*02d0*/  LDC.64 R8, c[0x4][R8] ;  /* 0x0100000008087b82 */ /* 0x000e220000000a00 */
[----:B----4-:R2:W-:Y:S01]  /*02e0*/  STL.64 [R1+0x8], R10 ;  /* 0x0000080a01007387 */ /* 0x0105e20000100a00 */
[----:B-1----:R-:W-:Y:S01]  /*02f0*/  IMAD.U32 R4, RZ, RZ, UR4 ;  /* 0x00000004ff047e24 */ /* 0x002fe2000f8e00ff */
[----:B------:R-:W-:Y:S01]  /*0300*/  MOV R5, UR5 ;  /* 0x0000000500057c02 */ /* 0x000fe20008000f00 */
[----:B------:R-:W-:-:S02]  /*0310*/  IMAD.MOV.U32 R6, RZ, RZ, R2 ;  /* 0x000000ffff067224 */ /* 0x000fc400078e0002 */
[----:B------:R-:W-:Y:S01]  /*0320*/  IMAD.MOV.U32 R7, RZ, RZ, R22 ;  /* 0x000000ffff077224 */ /* 0x000fe200078e0016 */
[----:B---3--:R-:W1:Y:S02]  /*0330*/  F2F.F64.F32 R12, R12 ;  /* 0x0000000c000c7310 */ /* 0x008e640000201800 */
[----:B01----:R2:W-:Y:S04]  /*0340*/  STL.64 [R1+0x10], R12 ;  /* 0x0000100c01007387 */ /* 0x0035e80000100a00 */
[----:B------:R-:W-:-:S07]  /*0350*/  LEPC R20, `(.L_x_1) ;  /* 0x000000001014794e */ /* 0x000fce0000000000 */
[----:B--2---:R-:W-:Y:S05]  /*0360*/  CALL.ABS.NOINC R8 ;  /* 0x0000000008007343 */ /* 0x004fea0003c00000 */
.L_x_1:
[----:B------:R-:W-:Y:S01]  /*0370*/  VIADD R14, R23, 0x1 ;  /* 0x00000001170e7836 */ /* 0x000fe20000000000 */
[----:B------:R-:W2:Y:S04]  /*0380*/  LDG.E R3, desc[UR36][R16.64+0x4] ;  /* 0x0000042410037981 */ /* 0x000ea8000c1e1900 */
[----:B------:R-:W2:Y:S01]  /*0390*/  LDG.E R4, desc[UR36][R28.64] ;  /* 0x000000241c047981 */ /* 0x000ea2000c1e1900 */
[----:B------:R-:W-:Y:S01]  /*03a0*/  IADD3 R0, PT, PT, R25, -R14, RZ ;  /* 0x8000000e19007210 */ /* 0x000fe20007ffe0ff */
[----:B------:R-:W0:Y:S03]  /*03b0*/  LDCU.64 UR4, c[0x4][0x8] ;  /* 0x01000100ff0477ac */ /* 0x000e260008000a00 */
[----:B------:R-:W-:Y:S01]  /*03c0*/  ISETP.GE.AND P0, PT, R0, UR38, PT ;  /* 0x0000002600007c0c */ /* 0x000fe2000bf06270 */
[----:B------:R-:W-:-:S03]  /*03d0*/  IMAD.MOV.U32 R0, RZ, RZ, RZ ;  /* 0x000000ffff007224 */ /* 0x000fc600078e00ff */
[----:B------:R-:W-:-:S13]  /*03e0*/  ISETP.LE.OR P0, PT, R25, R23, P0 ;  /* 0x000000171900720c */ /* 0x000fda0000703670 */
[----:B------:R-:W2:Y:S02]  /*03f0*/  @!P0 LDG.E R0, desc[UR36][R18.64+-0x4] ;  /* 0xfffffc2412008981 */ /* 0x000ea4000c1e1900 */
[----:B--2---:R-:W-:-:S05]  /*0400*/  FFMA R3, R3, R0, R4 ;  /* 0x0000000003037223 */ /* 0x004fca0000000004 */
[----:B------:R1:W-:Y:S04]  /*0410*/  STG.E desc[UR36][R28.64], R3 ;  /* 0x000000031c007986 */ /* 0x0003e8000c101924 */
[----:B------:R-:W2:Y:S01]  /*0420*/  LDG.E R12, desc[UR36][R16.64+0x4] ;  /* 0x00000424100c7981 */ /* 0x000ea2000c1e1900 */
[----:B------:R-:W3:Y:S01]  /*0430*/  F2F.F64.F32 R10, R0 ;  /* 0x00000000000a7310 */ /* 0x000ee20000201800 */
[----:B------:R-:W-:Y:S02]  /*0440*/  MOV R8, 0x0 ;  /* 0x0000000000087802 */ /* 0x000fe40000000f00 */
[----:B------:R1:W-:Y:S04]  /*0450*/  STL [R1], R14 ;  /* 0x0000000e01007387 */ /* 0x0003e80000100800 */
[----:B------:R-:W4:Y:S01]  /*0460*/  LDC.64 R8, c[0x4][R8] ;  /* 0x0100000008087b82 */ /* 0x000f220000000a00 */
[----:B---3--:R1:W-:Y:S01]  /*0470*/  STL.64 [R1+0x8], R10 ;  /* 0x0000080a01007387 */ /* 0x0083e20000100a00 */
[----:B0-----:R-:W-:Y:S01]  /*0480*/  IMAD.U32 R4, RZ, RZ, UR4 ;  /* 0x00000004ff047e24 */ /* 0x001fe2000f8e00ff */
[----:B------:R-:W-:Y:S01]  /*0490*/  MOV R6, R2 ;  /* 0x0000000200067202 */ /* 0x000fe20000000f00 */
[----:B------:R-:W-:-:S02]  /*04a0*/  IMAD.U32 R5, RZ, RZ, UR5 ;  /* 0x00000005ff057e24 */ /* 0x000fc4000f8e00ff */
[----:B------:R-:W-:Y:S01]  /*04b0*/  IMAD.MOV.U32 R7, RZ, RZ, R22 ;  /* 0x000000ffff077224 */ /* 0x000fe200078e0016 */
[----:B--2---:R-:W0:Y:S02]  /*04c0*/  F2F.F64.F32 R12, R12 ;  /* 0x0000000c000c7310 */ /* 0x004e240000201800 */
[----:B0---4-:R1:W-:Y:S04]  /*04d0*/  STL.64 [R1+0x10], R12 ;  /* 0x0000100c01007387 */ /* 0x0113e80000100a00 */
[----:B------:R-:W-:-:S07]  /*04e0*/  LEPC R20, `(.L_x_2) ;  /* 0x000000001014794e */ /* 0x000fce0000000000 */
[----:B-1----:R-:W-:Y:S05]  /*04f0*/  CALL.ABS.NOINC R8 ;  /* 0x0000000008007343 */ /* 0x002fea0003c00000 */
.L_x_2:
[----:B------:R-:W-:Y:S01]  /*0500*/  VIADD R14, R23, 0x2 ;  /* 0x00000002170e7836 */ /* 0x000fe20000000000 */
[----:B------:R-:W2:Y:S04]  /*0510*/  LDG.E R3, desc[UR36][R16.64+0x8] ;  /* 0x0000082410037981 */ /* 0x000ea8000c1e1900 */
[----:B------:R-:W2:Y:S01]  /*0520*/  LDG.E R4, desc[UR36][R28.64] ;  /* 0x000000241c047981 */ /* 0x000ea2000c1e1900 */
[----:B------:R-:W-:Y:S01]  /*0530*/  IMAD.IADD R0, R25, 0x1, -R14 ;  /* 0x0000000119007824 */ /* 0x000fe200078e0a0e */
[----:B------:R-:W-:Y:S01]  /*0540*/  MOV R8, 0x0 ;  /* 0x0000000000087802 */ /* 0x000fe20000000f00 */
[----:B------:R-:W0:Y:S03]  /*0550*/  LDCU.64 UR4, c[0x4][0x8] ;  /* 0x01000100ff0477ac */ /* 0x000e260008000a00 */
[----:B------:R-:W-:Y:S01]  /*0560*/  ISETP.GE.AND P0, PT, R0, UR38, PT ;  /* 0x0000002600007c0c */ /* 0x000fe2000bf06270 */
[----:B------:R-:W-:-:S03]  /*0570*/  HFMA2 R0, -RZ, RZ, 0, 0 ;  /* 0x00000000ff007431 */ /* 0x000fc600000001ff */
[----:B------:R-:W-:-:S13]  /*0580*/  ISETP.LT.OR P0, PT, R25, R14, P0 ;  /* 0x0000000e1900720c */ /* 0x000fda0000701670 */
[----:B------:R-:W2:Y:S02]  /*0590*/  @!P0 LDG.E R0, desc[UR36][R18.64+-0x8] ;  /* 0xfffff82412008981 */ /* 0x000ea4000c1e1900 */
[----:B--2---:R-:W-:-:S05]  /*05a0*/  FFMA R3, R3, R0, R4 ;  /* 0x0000000003037223 */ /* 0x004fca0000000004 */
[----:B------:R1:W-:Y:S04]  /*05b0*/  STG.E desc[UR36][R28.64], R3 ;  /* 0x000000031c007986 */ /* 0x0003e8000c101924 */
[----:B------:R-:W2:Y:S01]  /*05c0*/  LDG.E R12, desc[UR36][R16.64+0x8] ;  /* 0x00000824100c7981 */ /* 0x000ea2000c1e1900 */
[----:B------:R-:W3:Y:S01]  /*05d0*/  F2F.F64.F32 R10, R0 ;  /* 0x00000000000a7310 */ /* 0x000ee20000201800 */
[----:B------:R-:W4:Y:S02]  /*05e0*/  LDC.64 R8, c[0x4][R8] ;  /* 0x0100000008087b82 */ /* 0x000f240000000a00 */
[----:B------:R1:W-:Y:S04]  /*05f0*/  STL [R1], R14 ;  /* 0x0000000e01007387 */ /* 0x0003e80000100800 */
        /* <DEDUP_REMOVED lines=9> */
.L_x_3:
[----:B------:R-:W-:Y:S01]  /*0690*/  VIADD R14, R23, 0x3 ;  /* 0x00000003170e7836 */ /* 0x000fe20000000000 */
[----:B------:R-:W2:Y:S04]  /*06a0*/  LDG.E R3, desc[UR36][R16.64+0xc] ;  /* 0x00000c2410037981 */ /* 0x000ea8000c1e1900 */
[----:B------:R-:W2:Y:S01]  /*06b0*/  LDG.E R4, desc[UR36][R28.64] ;  /* 0x000000241c047981 */ /* 0x000ea2000c1e1900 */
[----:B------:R-:W-:Y:S01]  /*06c0*/  IMAD.IADD R0, R25, 0x1, -R14 ;  /* 0x0000000119007824 */ /* 0x000fe200078e0a0e */
[----:B------:R-:W-:Y:S01]  /*06d0*/  MOV R8, 0x0 ;  /* 0x0000000000087802 */ /* 0x000fe20000000f00 */
[----:B------:R-:W0:Y:S03]  /*06e0*/  LDCU.64 UR4, c[0x4][0x8] ;  /* 0x01000100ff0477ac */ /* 0x000e260008000a00 */
[----:B------:R-:W-:Y:S01]  /*06f0*/  ISETP.GE.AND P0, PT, R0, UR38, PT ;  /* 0x0000002600007c0c */ /* 0x000fe2000bf06270 */
[----:B------:R-:W-:-:S03]  /*0700*/  IMAD.MOV.U32 R0, RZ, RZ, RZ ;  /* 0x000000ffff007224 */ /* 0x000fc600078e00ff */
        /* <DEDUP_REMOVED lines=9> */
[----:B0-----:R-:W-:Y:S01]  /*07a0*/  MOV R4, UR4 ;  /* 0x0000000400047c02 */ /* 0x001fe20008000f00 */
[----:B------:R-:W-:-:S02]  /*07b0*/  IMAD.U32 R5, RZ, RZ, UR5 ;  /* 0x00000005ff057e24 */ /* 0x000fc4000f8e00ff */
[----:B------:R-:W-:Y:S02]  /*07c0*/  IMAD.MOV.U32 R6, RZ, RZ, R2 ;  /* 0x000000ffff067224 */ /* 0x000fe400078e0002 */
[----:B------:R-:W-:Y:S01]  /*07d0*/  IMAD.MOV.U32 R7, RZ, RZ, R22 ;  /* 0x000000ffff077224 */ /* 0x000fe200078e0016 */
[----:B--2---:R-:W0:Y:S02]  /*07e0*/  F2F.F64.F32 R12, R12 ;  /* 0x0000000c000c7310 */ /* 0x004e240000201800 */
[----:B0---4-:R1:W-:Y:S04]  /*07f0*/  STL.64 [R1+0x10], R12 ;  /* 0x0000100c01007387 */ /* 0x0113e80000100a00 */
[----:B------:R-:W-:-:S07]  /*0800*/  LEPC R20, `(.L_x_4) ;  /* 0x000000001014794e */ /* 0x000fce0000000000 */
[----:B-1----:R-:W-:Y:S05]  /*0810*/  CALL.ABS.NOINC R8 ;  /* 0x0000000008007343 */ /* 0x002fea0003c00000 */
.L_x_4:
[----:B------:R-:W-:Y:S01]  /*0820*/  IADD3 R14, PT, PT, R23, 0x4, RZ ;  /* 0x00000004170e7810 */ /* 0x000fe20007ffe0ff */
        /* <DEDUP_REMOVED lines=17> */
[----:B------:R-:W-:Y:S01]  /*0940*/  MOV R5, UR5 ;  /* 0x0000000500057c02 */ /* 0x000fe20008000f00 */
[----:B------:R-:W-:-:S02]  /*0950*/  IMAD.MOV.U32 R6, RZ, RZ, R2 ;  /* 0x000000ffff067224 */ /* 0x000fc400078e0002 */
[----:B------:R-:W-:Y:S01]  /*0960*/  IMAD.MOV.U32 R7, RZ, RZ, R22 ;  /* 0x000000ffff077224 */ /* 0x000fe200078e0016 */
[----:B--2---:R-:W0:Y:S02]  /*0970*/  F2F.F64.F32 R12, R12 ;  /* 0x0000000c000c7310 */ /* 0x004e240000201800 */
[----:B0---4-:R1:W-:Y:S04]  /*0980*/  STL.64 [R1+0x10], R12 ;  /* 0x0000100c01007387 */ /* 0x0113e80000100a00 */
[----:B------:R-:W-:-:S07]  /*0990*/  LEPC R20, `(.L_x_5) ;  /* 0x000000001014794e */ /* 0x000fce0000000000 */
[----:B-1----:R-:W-:Y:S05]  /*09a0*/  CALL.ABS.NOINC R8 ;  /* 0x0000000008007343 */ /* 0x002fea0003c00000 */
.L_x_5:
[----:B------:R-:W-:Y:S01]  /*09b0*/  VIADD R14, R23, 0x5 ;  /* 0x00000005170e7836 */ /* 0x000fe20000000000 */
[----:B------:R-:W2:Y:S04]  /*09c0*/  LDG.E R3, desc[UR36][R16.64+0x14] ;  /* 0x0000142410037981 */ /* 0x000ea8000c1e1900 */
[----:B------:R-:W2:Y:S01]  /*09d0*/  LDG.E R4, desc[UR36][R28.64] ;  /* 0x000000241c047981 */ /* 0x000ea2000c1e1900 */
[----:B------:R-:W-:Y:S01]  /*09e0*/  IADD3 R0, PT, PT, R25, -R14, RZ ;  /* 0x8000000e19007210 */ /* 0x000fe20007ffe0ff */
        /* <DEDUP_REMOVED lines=21> */
.L_x_6:
        /* <DEDUP_REMOVED lines=25> */
.L_x_7:
        /* <DEDUP_REMOVED lines=25> */
.L_x_8:
[----:B------:R-:W-:-:S04]  /*0e60*/  IADD3 R23, PT, PT, R23, 0x8, RZ ;  /* 0x0000000817177810 */ /* 0x000fc80007ffe0ff */
[----:B------:R-:W-:-:S13]  /*0e70*/  ISETP.NE.AND P0, PT, R23, R24, PT ;  /* 0x000000181700720c */ /* 0x000fda0003f05270 */
[----:B------:R-:W-:Y:S05]  /*0e80*/  @P0 BRA `(.L_x_9) ;  /* 0xfffffff000c80947 */ /* 0x000fea000383ffff */
[----:B------:R-:W-:Y:S05]  /*0e90*/  BSYNC.RECONVERGENT B6 ;  /* 0x0000000000067941 */ /* 0x000fea0003800200 */
.L_x_0:
[----:B------:R-:W-:-:S13]  /*0ea0*/  ISETP.NE.AND P0, PT, R26, RZ, PT ;  /* 0x000000ff1a00720c */ /* 0x000fda0003f05270 */
[----:B------:R-:W-:Y:S05]  /*0eb0*/  @!P0 EXIT ;  /* 0x000000000000894d */ /* 0x000fea0003800000 */
[----:B------:R-:W1:Y:S01]  /*0ec0*/  LDC R23, c[0x0][0x39c] ;  /* 0x0000e700ff177b82 */ /* 0x000e620000000800 */
[----:B------:R-:W-:Y:S02]  /*0ed0*/  ISETP.GE.U32.AND P0, PT, R26, 0x4, PT ;  /* 0x000000041a00780c */ /* 0x000fe40003f06070 */
[----:B-1----:R-:W-:-:S11]  /*0ee0*/  LOP3.LUT R23, R23, 0x3, RZ, 0xc0, !PT ;  /* 0x0000000317177812 */ /* 0x002fd600078ec0ff */
[----:B------:R-:W-:Y:S05]  /*0ef0*/  @!P0 BRA `(.L_x_10) ;  /* 0x0000000400b08947 */ /* 0x000fea0003800000 */
[----:B------:R-:W1:Y:S01]  /*0f00*/  LDCU UR4, c[0x0][0x398] ;  /* 0x00007300ff0477ac */ /* 0x000e620008000800 */
[----:B------:R-:W2:Y:S01]  /*0f10*/  LDC.64 R18, c[0x0][0x380] ;  /* 0x0000e000ff127b82 */ /* 0x000ea20000000a00 */
[----:B------:R-:W-:Y:S01]  /*0f20*/  IMAD.IADD R3, R25, 0x1, -R24 ;  /* 0x0000000119037824 */ /* 0x000fe200078e0a18 */
[----:B------:R-:W3:Y:S01]  /*0f30*/  LDG.E R4, desc[UR36][R28.64] ;  /* 0x000000241c047981 */ /* 0x000ee2000c1e1900 */
[----:B------:R-:W-:-:S05]  /*0f40*/  IMAD.MOV.U32 R0, RZ, RZ, RZ ;  /* 0x000000ffff007224 */ /* 0x000fca00078e00ff */
[----:B------:R-:W4:Y:S01]  /*0f50*/  LDC.64 R16, c[0x0][0x388] ;  /* 0x0000e200ff107b82 */ /* 0x000f220000000a00 */
[----:B-1----:R-:W-:Y:S02]  /*0f60*/  ISETP.GE.AND P0, PT, R3, UR4, PT ;  /* 0x0000000403007c0c */ /* 0x002fe4000bf06270 */
[----:B------:R-:W-:Y:S01]  /*0f70*/  MOV R8, 0x0 ;  /* 0x0000000000087802 */ /* 0x000fe20000000f00 */
[----:B------:R1:W-:Y:S01]  /*0f80*/  STL [R1], R24 ;  /* 0x0000001801007387 */ /* 0x0003e20000100800 */
[----:B------:R-:W-:Y:S01]  /*0f90*/  ISETP.LT.OR P0, PT, R25, R24, P0 ;  /* 0x000000181900720c */ /* 0x000fe20000701670 */
[----:B------:R-:W5:Y:S01]  /*0fa0*/  LDCU.64 UR4, c[0x4][0x8] ;  /* 0x01000100ff0477ac */ /* 0x000f620008000a00 */
[----:B--2---:R-:W-:-:S04]  /*0fb0*/  IMAD.WIDE R18, R3, 0x4, R18 ;  /* 0x0000000403127825 */ /* 0x004fc800078e0212 */
[----:B----4-:R-:W-:-:S07]  /*0fc0*/  IMAD.WIDE.U32 R16, R24, 0x4, R16 ;  /* 0x0000000418107825 */ /* 0x010fce00078e0010 */
[----:B------:R-:W3:Y:S04]  /*0fd0*/  @!P0 LDG.E R0, desc[UR36][R18.64] ;  /* 0x0000002412008981 */ /* 0x000ee8000c1e1900 */
[----:B------:R-:W3:Y:S02]  /*0fe0*/  LDG.E R3, desc[UR36][R16.64] ;  /* 0x0000002410037981 */ /* 0x000ee4000c1e1900 */
[----:B---3--:R-:W-:-:S05]  /*0ff0*/  FFMA R3, R3, R0, R4 ;  /* 0x0000000003037223 */ /* 0x008fca0000000004 */
[----:B------:R1:W-:Y:S04]  /*1000*/  STG.E desc[UR36][R28.64], R3 ;  /* 0x000000031c007986 */ /* 0x0003e8000c101924 */
[----:B------:R-:W2:Y:S01]  /*1010*/  LDG.E R12, desc[UR36][R16.64] ;  /* 0x00000024100c7981 */ /* 0x000ea2000c1e1900 */
[----:B------:R-:W3:Y:S01]  /*1020*/  F2F.F64.F32 R10, R0 ;  /* 0x00000000000a7310 */ /* 0x000ee20000201800 */
[----:B------:R-:W4:Y:S02]  /*1030*/  LDC.64 R8, c[0x4][R8] ;  /* 0x0100000008087b82 */ /* 0x000f240000000a00 */
[----:B---3--:R1:W-:Y:S01]  /*1040*/  STL.64 [R1+0x8], R10 ;  /* 0x0000080a01007387 */ /* 0x0083e20000100a00 */
[----:B-----5:R-:W-:Y:S01]  /*1050*/  IMAD.U32 R4, RZ, RZ, UR4 ;  /* 0x00000004ff047e24 */ /* 0x020fe2000f8e00ff */
[----:B------:R-:W-:Y:S01]  /*1060*/  MOV R5, UR5 ;  /* 0x0000000500057c02 */ /* 0x000fe20008000f00 */
[----:B------:R-:W-:-:S02]  /*1070*/  IMAD.MOV.U32 R6, RZ, RZ, R2 ;  /* 0x000000ffff067224 */ /* 0x000fc400078e0002 */
[----:B------:R-:W-:Y:S01]  /*1080*/  IMAD.MOV.U32 R7, RZ, RZ, R22 ;  /* 0x000000ffff077224 */ /* 0x000fe200078e0016 */
[----:B--2---:R-:W2:Y:S02]  /*1090*/  F2F.F64.F32 R12, R12 ;  /* 0x0000000c000c7310 */ /* 0x004ea40000201800 */
[----:B--2-4-:R1:W-:Y:S04]  /*10a0*/  STL.64 [R1+0x10], R12 ;  /* 0x0000100c01007387 */ /* 0x0143e80000100a00 */
[----:B------:R-:W-:-:S07]  /*10b0*/  LEPC R20, `(.L_x_11) ;  /* 0x000000001014794e */ /* 0x000fce0000000000 */
[----:B01----:R-:W-:Y:S05]  /*10c0*/  CALL.ABS.NOINC R8 ;  /* 0x0000000008007343 */ /* 0x003fea0003c00000 */
.L_x_11:
[----:B------:R-:W0:Y:S01]  /*10d0*/  LDCU UR4, c[0x0][0x398] ;  /* 0x00007300ff0477ac */ /* 0x000e220008000800 */
[----:B------:R-:W-:Y:S01]  /*10e0*/  VIADD R14, R24, 0x1 ;  /* 0x00000001180e7836 */ /* 0x000fe20000000000 */
[----:B------:R-:W2:Y:S04]  /*10f0*/  LDG.E R3, desc[UR36][R16.64+0x4] ;  /* 0x0000042410037981 */ /* 0x000ea8000c1e1900 */
[C---:B------:R-:W-:Y:S01]  /*1100*/  IADD3 R0, PT, PT, R25.reuse, -R14, RZ ;  /* 0x8000000e19007210 */ /* 0x040fe20007ffe0ff */
[----:B------:R-:W2:Y:S03]  /*1110*/  LDG.E R4, desc[UR36][R28.64] ;  /* 0x000000241c047981 */ /* 0x000ea6000c1e1900 */
[----:B0-----:R-:W-:Y:S01]  /*1120*/  ISETP.GE.AND P0, PT, R0, UR4, PT ;  /* 0x0000000400007c0c */ /* 0x001fe2000bf06270 */
[----:B------:R-:W-:Y:S01]  /*1130*/  IMAD.MOV.U32 R0, RZ, RZ, RZ ;  /* 0x000000ffff007224 */ /* 0x000fe200078e00ff */
[----:B------:R-:W-:Y:S01]  /*1140*/  MOV R8, 0x0 ;  /* 0x0000000000087802 */ /* 0x000fe20000000f00 */
[----:B------:R0:W-:Y:S01]  /*1150*/  STL [R1], R14 ;  /* 0x0000000e01007387 */ /* 0x0001e20000100800 */
[----:B------:R-:W-:Y:S01]  /*1160*/  ISETP.LE.OR P0, PT, R25, R24, P0 ;  /* 0x000000181900720c */ /* 0x000fe20000703670 */
[----:B------:R-:W1:-:S12]  /*1170*/  LDCU.64 UR4, c[0x4][0x8] ;  /* 0x01000100ff0477ac */ /* 0x000e580008000a00 */
[----:B------:R-:W2:Y:S02]  /*1180*/  @!P0 LDG.E R0, desc[UR36][R18.64+-0x4] ;  /* 0xfffffc2412008981 */ /* 0x000ea4000c1e1900 */
[----:B--2---:R-:W-:-:S05]  /*1190*/  FFMA R3, R3, R0, R4 ;  /* 0x0000000003037223 */ /* 0x004fca0000000004 */
[----:B------:R0:W-:Y:S04]  /*11a0*/  STG.E desc[UR36][R28.64], R3 ;  /* 0x000000031c007986 */ /* 0x0001e8000c101924 */
[----:B------:R-:W2:Y:S01]  /*11b0*/  LDG.E R12, desc[UR36][R16.64+0x4] ;  /* 0x00000424100c7981 */ /* 0x000ea2000c1e1900 */
[----:B------:R-:W3:Y:S01]  /*11c0*/  F2F.F64.F32 R10, R0 ;  /* 0x00000000000a7310 */ /* 0x000ee20000201800 */
[----:B------:R-:W4:Y:S02]  /*11d0*/  LDC.64 R8, c[0x4][R8] ;  /* 0x0100000008087b82 */ /* 0x000f240000000a00 */
[----:B---3--:R0:W-:Y:S01]  /*11e0*/  STL.64 [R1+0x8], R10 ;  /* 0x0000080a01007387 */ /* 0x0081e20000100a00 */
[----:B-1----:R-:W-:Y:S01]  /*11f0*/  IMAD.U32 R4, RZ, RZ, UR4 ;  /* 0x00000004ff047e24 */ /* 0x002fe2000f8e00ff */
[----:B------:R-:W-:Y:S01]  /*1200*/  MOV R5, UR5 ;  /* 0x0000000500057c02 */ /* 0x000fe20008000f00 */
[----:B------:R-:W-:-:S02]  /*1210*/  IMAD.MOV.U32 R6, RZ, RZ, R2 ;  /* 0x000000ffff067224 */ /* 0x000fc400078e0002 */
[----:B------:R-:W-:Y:S01]  /*1220*/  IMAD.MOV.U32 R7, RZ, RZ, R22 ;  /* 0x000000ffff077224 */ /* 0x000fe200078e0016 */
[----:B--2---:R-:W1:Y:S02]  /*1230*/  F2F.F64.F32 R12, R12 ;  /* 0x0000000c000c7310 */ /* 0x004e640000201800 */
[----:B-1--4-:R0:W-:Y:S04]  /*1240*/  STL.64 [R1+0x10], R12 ;  /* 0x0000100c01007387 */ /* 0x0121e80000100a00 */
[----:B------:R-:W-:-:S07]  /*1250*/  LEPC R20, `(.L_x_12) ;  /* 0x000000001014794e */ /* 0x000fce0000000000 */
[----:B0-----:R-:W-:Y:S05]  /*1260*/  CALL.ABS.NOINC R8 ;  /* 0x0000000008007343 */ /* 0x001fea0003c00000 */
.L_x_12:
[----:B------:R-:W0:Y:S01]  /*1270*/  LDCU UR4, c[0x0][0x398] ;  /* 0x00007300ff0477ac */ /* 0x000e220008000800 */
[----:B------:R-:W-:Y:S01]  /*1280*/  IADD3 R14, PT, PT, R24, 0x2, RZ ;  /* 0x00000002180e7810 */ /* 0x000fe20007ffe0ff */
[----:B------:R-:W2:Y:S04]  /*1290*/  LDG.E R3, desc[UR36][R16.64+0x8] ;  /* 0x0000082410037981 */ /* 0x000ea8000c1e1900 */
[C---:B------:R-:W-:Y:S01]  /*12a0*/  IMAD.IADD R0, R25.reuse, 0x1, -R14 ;  /* 0x0000000119007824 */ /* 0x040fe200078e0a0e */
[----:B------:R-:W2:Y:S04]  /*12b0*/  LDG.E R4, desc[UR36][R28.64] ;  /* 0x000000241c047981 */ /* 0x000ea8000c1e1900 */
[----:B0-----:R-:W-:Y:S01]  /*12c0*/  ISETP.GE.AND P0, PT, R0, UR4, PT ;  /* 0x0000000400007c0c */ /* 0x001fe2000bf06270 */
[----:B------:R-:W-:Y:S01]  /*12d0*/  IMAD.MOV.U32 R0, RZ, RZ, RZ ;  /* 0x000000ffff007224 */ /* 0x000fe200078e00ff */
[----:B------:R-:W-:Y:S01]  /*12e0*/  MOV R8, 0x0 ;  /* 0x0000000000087802 */ /* 0x000fe20000000f00 */
[----:B------:R0:W-:Y:S01]  /*12f0*/  STL [R1], R14 ;  /* 0x0000000e01007387 */ /* 0x0001e20000100800 */
[----:B------:R-:W-:Y:S01]  /*1300*/  ISETP.LT.OR P0, PT, R25, R14, P0 ;  /* 0x0000000e1900720c */ /* 0x000fe20000701670 */
        /* <DEDUP_REMOVED lines=8> */
[----:B-1----:R-:W-:Y:S01]  /*1390*/  MOV R4, UR4 ;  /* 0x0000000400047c02 */ /* 0x002fe20008000f00 */
[----:B------:R-:W-:Y:S01]  /*13a0*/  IMAD.U32 R5, RZ, RZ, UR5 ;  /* 0x00000005ff057e24 */ /* 0x000fe2000f8e00ff */
[----:B------:R-:W-:Y:S01]  /*13b0*/  MOV R7, R22 ;  /* 0x0000001600077202 */ /* 0x000fe20000000f00 */
[----:B------:R-:W-:Y:S01]  /*13c0*/  IMAD.MOV.U32 R6, RZ, RZ, R2 ;  /* 0x000000ffff067224 */ /* 0x000fe200078e0002 */
[----:B--2---:R-:W1:Y:S02]  /*13d0*/  F2F.F64.F32 R12, R12 ;  /* 0x0000000c000c7310 */ /* 0x004e640000201800 */
[----:B-1--4-:R0:W-:Y:S04]  /*13e0*/  STL.64 [R1+0x10], R12 ;  /* 0x0000100c01007387 */ /* 0x0121e80000100a00 */
[----:B------:R-:W-:-:S07]  /*13f0*/  LEPC R20, `(.L_x_13) ;  /* 0x000000001014794e */ /* 0x000fce0000000000 */
[----:B0-----:R-:W-:Y:S05]  /*1400*/  CALL.ABS.NOINC R8 ;  /* 0x0000000008007343 */ /* 0x001fea0003c00000 */
.L_x_13:
[----:B------:R-:W0:Y:S01]  /*1410*/  LDCU UR4, c[0x0][0x398] ;  /* 0x00007300ff0477ac */ /* 0x000e220008000800 */
[----:B------:R-:W-:Y:S01]  /*1420*/  VIADD R12, R24, 0x3 ;  /* 0x00000003180c7836 */ /* 0x000fe20000000000 */
[----:B------:R-:W2:Y:S03]  /*1430*/  LDG.E R3, desc[UR36][R16.64+0xc] ;  /* 0x00000c2410037981 */ /* 0x000ea6000c1e1900 */
[C---:B------:R-:W-:Y:S01]  /*1440*/  IMAD.IADD R0, R25.reuse, 0x1, -R12 ;  /* 0x0000000119007824 */ /* 0x040fe200078e0a0c */
[----:B------:R-:W2:Y:S04]  /*1450*/  LDG.E R4, desc[UR36][R28.64] ;  /* 0x000000241c047981 */ /* 0x000ea8000c1e1900 */
[----:B0-----:R-:W-:Y:S01]  /*1460*/  ISETP.GE.AND P0, PT, R0, UR4, PT ;  /* 0x0000000400007c0c */ /* 0x001fe2000bf06270 */
[----:B------:R-:W-:Y:S01]  /*1470*/  HFMA2 R0, -RZ, RZ, 0, 0 ;  /* 0x00000000ff007431 */ /* 0x000fe200000001ff */
        /* <DEDUP_REMOVED lines=9> */
[----:B------:R0:W4:Y:S02]  /*1510*/  LDC.64 R14, c[0x4][R13] ;  /* 0x010000000d0e7b82 */ /* 0x0001240000000a00 */
[----:B---3--:R0:W-:Y:S01]  /*1520*/  STL.64 [R1+0x8], R8 ;  /* 0x0000080801007387 */ /* 0x0081e20000100a00 */
[----:B-1----:R-:W-:Y:S01]  /*1530*/  IMAD.U32 R4, RZ, RZ, UR4 ;  /* 0x00000004ff047e24 */ /* 0x002fe2000f8e00ff */
[----:B------:R-:W-:Y:S01]  /*1540*/  MOV R6, R2 ;  /* 0x0000000200067202 */ /* 0x000fe20000000f00 */
[----:B------:R-:W-:-:S02]  /*1550*/  IMAD.U32 R5, RZ, RZ, UR5 ;  /* 0x00000005ff057e24 */ /* 0x000fc4000f8e00ff */
[----:B------:R-:W-:Y:S01]  /*1560*/  IMAD.MOV.U32 R7, RZ, RZ, R22 ;  /* 0x000000ffff077224 */ /* 0x000fe200078e0016 */
[----:B--2---:R-:W1:Y:S02]  /*1570*/  F2F.F64.F32 R10, R10 ;  /* 0x0000000a000a7310 */ /* 0x004e640000201800 */
[----:B-1--4-:R0:W-:Y:S04]  /*1580*/  STL.64 [R1+0x10], R10 ;  /* 0x0000100a01007387 */ /* 0x0121e80000100a00 */
[----:B------:R-:W-:-:S07]  /*1590*/  LEPC R20, `(.L_x_14) ;  /* 0x000000001014794e */ /* 0x000fce0000000000 */
[----:B0-----:R-:W-:Y:S05]  /*15a0*/  CALL.ABS.NOINC R14 ;  /* 0x000000000e007343 */ /* 0x001fea0003c00000 */
.L_x_14:
[----:B------:R-:W-:-:S07]  /*15b0*/  VIADD R24, R24, 0x4 ;  /* 0x0000000418187836 */ /* 0x000fce0000000000 */
.L_x_10:
[----:B------:R-:W-:-:S13]  /*15c0*/  ISETP.NE.AND P0, PT, R23, RZ, PT ;  /* 0x000000ff1700720c */ /* 0x000fda0003f05270 */
[----:B------:R-:W-:Y:S05]  /*15d0*/  @!P0 EXIT ;  /* 0x000000000000894d */ /* 0x000fea0003800000 */
[----:B------:R-:W-:-:S13]  /*15e0*/  ISETP.NE.AND P0, PT, R23, 0x1, PT ;  /* 0x000000011700780c */ /* 0x000fda0003f05270 */
[----:B------:R-:W-:Y:S05]  /*15f0*/  @!P0 BRA `(.L_x_15) ;  /* 0x0000000000e08947 */ /* 0x000fea0003800000 */
[----:B------:R-:W1:Y:S01]  /*1600*/  LDCU UR4, c[0x0][0x398] ;  /* 0x00007300ff0477ac */ /* 0x000e620008000800 */
[----:B------:R-:W2:Y:S01]  /*1610*/  LDC.64 R18, c[0x0][0x380] ;  /* 0x0000e000ff127b82 */ /* 0x000ea20000000a00 */
[----:B------:R-:W-:Y:S01]  /*1620*/  IADD3 R3, PT, PT, R25, -R24, RZ ;  /* 0x8000001819037210 */ /* 0x000fe20007ffe0ff */
[----:B------:R-:W-:Y:S01]  /*1630*/  IMAD.MOV.U32 R0, RZ, RZ, RZ ;  /* 0x000000ffff007224 */ /* 0x000fe200078e00ff */
[----:B------:R-:W3:Y:S05]  /*1640*/  LDG.E R4, desc[UR36][R28.64] ;  /* 0x000000241c047981 */ /* 0x000eea000c1e1900 */
[----:B------:R-:W4:Y:S01]  /*1650*/  LDC.64 R16, c[0x0][0x388] ;  /* 0x0000e200ff107b82 */ /* 0x000f220000000a00 */
[----:B-1----:R-:W-:-:S02]  /*1660*/  ISETP.GE.AND P0, PT, R3, UR4, PT ;  /* 0x0000000403007c0c */ /* 0x002fc4000bf06270 */
        /* <DEDUP_REMOVED lines=22> */
.L_x_16:
        /* <DEDUP_REMOVED lines=26> */
.L_x_17:
[----:B------:R-:W-:-:S07]  /*1970*/  VIADD R24, R24, 0x2 ;  /* 0x0000000218187836 */ /* 0x000fce0000000000 */
.L_x_15:
[----:B------:R-:W1:Y:S02]  /*1980*/  LDC R0, c[0x0][0x39c] ;  /* 0x0000e700ff007b82 */ /* 0x000e640000000800 */
[----:B-1----:R-:W-:-:S04]  /*1990*/  LOP3.LUT R0, R0, 0x1, RZ, 0xc0, !PT ;  /* 0x0000000100007812 */ /* 0x002fc800078ec0ff */
[----:B------:R-:W-:-:S13]  /*19a0*/  ISETP.NE.U32.AND P0, PT, R0, 0x1, PT ;  /* 0x000000010000780c */ /* 0x000fda0003f05070 */
[----:B------:R-:W-:Y:S05]  /*19b0*/  @P0 EXIT ;  /* 0x000000000000094d */ /* 0x000fea0003800000 */
[----:B------:R-:W1:Y:S01]  /*19c0*/  LDCU UR4, c[0x0][0x398] ;  /* 0x00007300ff0477ac */ /* 0x000e620008000800 */
[----:B------:R-:W-:Y:S01]  /*19d0*/  IMAD.IADD R3, R25, 0x1, -R24 ;  /* 0x0000000119037824 */ /* 0x000fe200078e0a18 */
[----:B------:R-:W2:Y:S01]  /*19e0*/  LDC.64 R6, c[0x0][0x388] ;  /* 0x0000e200ff067b82 */ /* 0x000ea20000000a00 */
[----:B------:R-:W-:Y:S01]  /*19f0*/  HFMA2 R0, -RZ, RZ, 0, 0 ;  /* 0x00000000ff007431 */ /* 0x000fe200000001ff */
[----:B------:R-:W3:Y:S02]  /*1a00*/  LDG.E R8, desc[UR36][R28.64] ;  /* 0x000000241c087981 */ /* 0x000ee4000c1e1900 */
[----:B-1----:R-:W-:Y:S02]  /*1a10*/  ISETP.GE.AND P0, PT, R3, UR4, PT ;  /* 0x0000000403007c0c */ /* 0x002fe4000bf06270 */
[----:B------:R-:W-:Y:S01]  /*1a20*/  MOV R12, 0x0 ;  /* 0x00000000000c7802 */ /* 0x000fe20000000f00 */
[----:B------:R1:W-:Y:S01]  /*1a30*/  STL [R1], R24 ;  /* 0x0000001801007387 */ /* 0x0003e20000100800 */
[----:B------:R-:W-:Y:S01]  /*1a40*/  ISETP.LT.OR P0, PT, R25, R24, P0 ;  /* 0x000000181900720c */ /* 0x000fe20000701670 */
[----:B------:R-:W4:Y:S01]  /*1a50*/  LDCU.64 UR4, c[0x4][0x8] ;  /* 0x01000100ff0477ac */ /* 0x000f220008000a00 */
[----:B--2---:R-:W-:-:S11]  /*1a60*/  IMAD.WIDE.U32 R6, R24, 0x4, R6 ;  /* 0x0000000418067825 */ /* 0x004fd600078e0006 */
[----:B------:R-:W2:Y:S02]  /*1a70*/  @!P0 LDC.64 R4, c[0x0][0x380] ;  /* 0x0000e000ff048b82 */ /* 0x000ea40000000a00 */
[----:B--2---:R-:W-:Y:S02]  /*1a80*/  @!P0 IMAD.WIDE R4, R3, 0x4, R4 ;  /* 0x0000000403048825 */ /* 0x004fe400078e0204 */
[----:B------:R-:W3:Y:S04]  /*1a90*/  LDG.E R3, desc[UR36][R6.64] ;  /* 0x0000002406037981 */ /* 0x000ee8000c1e1900 */
[----:B------:R-:W3:Y:S02]  /*1aa0*/  @!P0 LDG.E R0, desc[UR36][R4.64] ;  /* 0x0000002404008981 */ /* 0x000ee4000c1e1900 */
[----:B---3--:R-:W-:-:S05]  /*1ab0*/  FFMA R3, R3, R0, R8 ;  /* 0x0000000003037223 */ /* 0x008fca0000000008 */
[----:B------:R1:W-:Y:S04]  /*1ac0*/  STG.E desc[UR36][R28.64], R3 ;  /* 0x000000031c007986 */ /* 0x0003e8000c101924 */
[----:B------:R2:W3:Y:S01]  /*1ad0*/  LDG.E R10, desc[UR36][R6.64] ;  /* 0x00000024060a7981 */ /* 0x0004e2000c1e1900 */
[----:B------:R-:W5:Y:S01]  /*1ae0*/  F2F.F64.F32 R8, R0 ;  /* 0x0000000000087310 */ /* 0x000f620000201800 */
[----:B------:R-:W0:Y:S02]  /*1af0*/  LDC.64 R12, c[0x4][R12] ;  /* 0x010000000c0c7b82 */ /* 0x000e240000000a00 */
[----:B-----5:R1:W-:Y:S01]  /*1b00*/  STL.64 [R1+0x8], R8 ;  /* 0x0000080801007387 */ /* 0x0203e20000100a00 */
[----:B----4-:R-:W-:Y:S01]  /*1b10*/  IMAD.U32 R4, RZ, RZ, UR4 ;  /* 0x00000004ff047e24 */ /* 0x010fe2000f8e00ff */
[----:B--2---:R-:W-:Y:S01]  /*1b20*/  MOV R6, R2 ;  /* 0x0000000200067202 */ /* 0x004fe20000000f00 */
[----:B------:R-:W-:-:S02]  /*1b30*/  IMAD.U32 R5, RZ, RZ, UR5 ;  /* 0x00000005ff057e24 */ /* 0x000fc4000f8e00ff */
[----:B------:R-:W-:Y:S01]  /*1b40*/  IMAD.MOV.U32 R7, RZ, RZ, R22 ;  /* 0x000000ffff077224 */ /* 0x000fe200078e0016 */
[----:B---3--:R-:W2:Y:S02]  /*1b50*/  F2F.F64.F32 R10, R10 ;  /* 0x0000000a000a7310 */ /* 0x008ea40000201800 */
[----:B0-2---:R1:W-:Y:S04]  /*1b60*/  STL.64 [R1+0x10], R10 ;  /* 0x0000100a01007387 */ /* 0x0053e80000100a00 */
[----:B------:R-:W-:-:S07]  /*1b70*/  LEPC R20, `(.L_x_18) ;  /* 0x000000001014794e */ /* 0x000fce0000000000 */
[----:B-1----:R-:W-:Y:S05]  /*1b80*/  CALL.ABS.NOINC R12 ;  /* 0x000000000c007343 */ /* 0x002fea0003c00000 */
.L_x_18:
[----:B------:R-:W-:Y:S05]  /*1b90*/  EXIT ;  /* 0x000000000000794d */ /* 0x000fea0003800000 */
.L_x_19:
[----:B------:R-:W-:-:S00]  /*1ba0*/  BRA `(.L_x_19) ;  /* 0xfffffffc00fc7947 */ /* 0x000fc0000383ffff */
[----:B------:R-:W-:-:S00]  /*1bb0*/  NOP ;  /* 0x0000000000007918 */ /* 0x000fc00000000000 */
        /* <DEDUP_REMOVED lines=12> */
.L_x_20:


//--------------------- .nv.global.init           --------------------------
	.section	.nv.global.init,"aw",@progbits
.nv.global.init:
	.type		$str,@object
	.size		$str,(.L_0 - $str)
$str:
        /*0000*/ 	.byte	0x74, 0x61, 0x5b, 0x25, 0x64, 0x5d, 0x3a, 0x20, 0x25, 0x66, 0x2c, 0x20, 0x25, 0x66, 0x0a, 0x00
.L_0:


//--------------------- .nv.shared.reserved.0     --------------------------
	.section	.nv.shared.reserved.0,"aw",@nobits
	.weak		__nv_reservedSMEM_offset_0_alias
	.size		__nv_reservedSMEM_offset_0_alias, 0, 64
	.other		__nv_reservedSMEM_offset_0_alias,@"STO_CUDA_RESERVED_SHARED STV_DEFAULT"
__nv_reservedSMEM_offset_0_alias:
	.zero		0
	.zero		64


//--------------------- .nv.constant0._Z13convolve_fullPfS_S_ii --------------------------
	.section	.nv.constant0._Z13convolve_fullPfS_S_ii,"a",@progbits
	.sectionflags	@""
	.align	4
.nv.constant0._Z13convolve_fullPfS_S_ii:
	.zero		928


//--------------------- SYMBOLS --------------------------

	.type		.nv.reservedSmem.offset0,@object
	.size		.nv.reservedSmem.offset0,0x4
	.type		vprintf,@function
